	.headerflags	@"EF_CUDA_TEXMODE_UNIFIED EF_CUDA_64BIT_ADDRESS EF_CUDA_ACCELERATORS EF_CUDA_SM90 EF_CUDA_VIRTUAL_SM(EF_CUDA_SM90)"
	.elftype	@"ET_EXEC"


//--------------------- .nv.info                  --------------------------
	.section	.nv.info,"",@"SHT_CUDA_INFO"
	.align	4


	//----- nvinfo : EIATTR_REGCOUNT
	.align		4
        /*0000*/ 	.byte	0x04, 0x2f
        /*0002*/ 	.short	(.L_1 - .L_0)
	.align		4
.L_0:
        /*0004*/ 	.word	index@(triton_poi_fused_cat_52)
        /*0008*/ 	.word	0x00000012


	//----- nvinfo : EIATTR_MIN_STACK_SIZE
	.align		4
.L_1:
        /*000c*/ 	.byte	0x04, 0x12
        /*000e*/ 	.short	(.L_3 - .L_2)
	.align		4
.L_2:
        /*0010*/ 	.word	index@(triton_poi_fused_cat_52)
        /*0014*/ 	.word	0x00000000


	//----- nvinfo : EIATTR_FRAME_SIZE
	.align		4
.L_3:
        /*0018*/ 	.byte	0x04, 0x11
        /*001a*/ 	.short	(.L_5 - .L_4)
	.align		4
.L_4:
        /*001c*/ 	.word	index@(triton_poi_fused_cat_52)
        /*0020*/ 	.word	0x00000000


	//----- nvinfo : EIATTR_MIN_STACK_SIZE
	.align		4
.L_5:
        /*0024*/ 	.byte	0x04, 0x12
        /*0026*/ 	.short	(.L_7 - .L_6)
	.align		4
.L_6:
        /*0028*/ 	.word	index@(triton_poi_fused_cat_52)
        /*002c*/ 	.word	0x00000000
.L_7:


//--------------------- .nv.info.triton_poi_fused_cat_52 --------------------------
	.section	.nv.info.triton_poi_fused_cat_52,"",@"SHT_CUDA_INFO"
	.sectionflags	@""
	.align	4


	//----- nvinfo : EIATTR_CUDA_API_VERSION
	.align		4
        /*0000*/ 	.byte	0x04, 0x37
        /*0002*/ 	.short	(.L_9 - .L_8)
.L_8:
        /*0004*/ 	.word	0x0000007c


	//----- nvinfo : EIATTR_KPARAM_INFO
	.align		4
.L_9:
        /*0008*/ 	.byte	0x04, 0x17
        /*000a*/ 	.short	(.L_11 - .L_10)
.L_10:
        /*000c*/ 	.word	0x00000000
        /*0010*/ 	.short	0x0004
        /*0012*/ 	.short	0x0020
        /*0014*/ 	.byte	0x00, 0xf0, 0x11, 0x00


	//----- nvinfo : EIATTR_KPARAM_INFO
	.align		4
.L_11:
        /*0018*/ 	.byte	0x04, 0x17
        /*001a*/ 	.short	(.L_13 - .L_12)
.L_12:
        /*001c*/ 	.word	0x00000000
        /*0020*/ 	.short	0x0003
        /*0022*/ 	.short	0x0018
        /*0024*/ 	.byte	0x00, 0xf4, 0x21, 0x00


	//----- nvinfo : EIATTR_KPARAM_INFO
	.align		4
.L_13:
        /*0028*/ 	.byte	0x04, 0x17
        /*002a*/ 	.short	(.L_15 - .L_14)
.L_14:
        /*002c*/ 	.word	0x00000000
        /*0030*/ 	.short	0x0002
        /*0032*/ 	.short	0x0010
        /*0034*/ 	.byte	0x00, 0xf4, 0x21, 0x00


	//----- nvinfo : EIATTR_KPARAM_INFO
	.align		4
.L_15:
        /*0038*/ 	.byte	0x04, 0x17
        /*003a*/ 	.short	(.L_17 - .L_16)
.L_16:
        /*003c*/ 	.word	0x00000000
        /*0040*/ 	.short	0x0001
        /*0042*/ 	.short	0x0008
        /*0044*/ 	.byte	0x00, 0xf4, 0x21, 0x00


	//----- nvinfo : EIATTR_KPARAM_INFO
	.align		4
.L_17:
        /*0048*/ 	.byte	0x04, 0x17
        /*004a*/ 	.short	(.L_19 - .L_18)
.L_18:
        /*004c*/ 	.word	0x00000000
        /*0050*/ 	.short	0x0000
        /*0052*/ 	.short	0x0000
        /*0054*/ 	.byte	0x00, 0xf4, 0x21, 0x00


	//----- nvinfo : EIATTR_SPARSE_MMA_MASK
	.align		4
.L_19:
        /*0058*/ 	.byte	0x03, 0x50
        /*005a*/ 	.short	0x0000


	//----- nvinfo : EIATTR_MAXREG_COUNT
	.align		4
        /*005c*/ 	.byte	0x03, 0x1b
        /*005e*/ 	.short	0x00ff


	//----- nvinfo : EIATTR_EXIT_INSTR_OFFSETS
	.align		4
        /*0060*/ 	.byte	0x04, 0x1c
        /*0062*/ 	.short	(.L_21 - .L_20)


	//   ....[0]....
.L_20:
        /*0064*/ 	.word	0x000001c0


	//   ....[1]....
        /*0068*/ 	.word	0x000001e0


	//----- nvinfo : EIATTR_REQNTID
	.align		4
.L_21:
        /*006c*/ 	.byte	0x04, 0x10
        /*006e*/ 	.short	(.L_23 - .L_22)
.L_22:
        /*0070*/ 	.word	0x00000080
        /*0074*/ 	.word	0x00000001
        /*0078*/ 	.word	0x00000001


	//----- nvinfo : EIATTR_CBANK_PARAM_SIZE
	.align		4
.L_23:
        /*007c*/ 	.byte	0x03, 0x19
        /*007e*/ 	.short	0x0024


	//----- nvinfo : EIATTR_PARAM_CBANK
	.align		4
        /*0080*/ 	.byte	0x04, 0x0a
        /*0082*/ 	.short	(.L_25 - .L_24)
	.align		4
.L_24:
        /*0084*/ 	.word	index@(.nv.constant0.triton_poi_fused_cat_52)
        /*0088*/ 	.short	0x0210
        /*008a*/ 	.short	0x0024


	//----- nvinfo : EIATTR_SW_WAR
	.align		4
.L_25:
        /*008c*/ 	.byte	0x04, 0x36
        /*008e*/ 	.short	(.L_27 - .L_26)
.L_26:
        /*0090*/ 	.word	0x00000008
.L_27:


//--------------------- .nv.callgraph             --------------------------
	.section	.nv.callgraph,"",@"SHT_CUDA_CALLGRAPH"
	.align	4
	.sectionentsize	8
	.align		4
        /*0000*/ 	.word	0x00000000
	.align		4
        /*0004*/ 	.word	0xffffffff
	.align		4
        /*0008*/ 	.word	0x00000000
	.align		4
        /*000c*/ 	.word	0xfffffffe
	.align		4
        /*0010*/ 	.word	0x00000000
	.align		4
        /*0014*/ 	.word	0xfffffffd
	.align		4
        /*0018*/ 	.word	0x00000000
	.align		4
        /*001c*/ 	.word	0xfffffffc


//--------------------- .text.triton_poi_fused_cat_52 --------------------------
	.section	.text.triton_poi_fused_cat_52,"ax",@progbits
	.align	128
        .global         triton_poi_fused_cat_52
        .type           triton_poi_fused_cat_52,@function
        .size           triton_poi_fused_cat_52,(.L_x_1 - triton_poi_fused_cat_52)
        .other          triton_poi_fused_cat_52,@"STO_CUDA_ENTRY STV_DEFAULT"
triton_poi_fused_cat_52:
.text.triton_poi_fused_cat_52:
[----:B------:R-:W0:Y:S01]  /*0000*/  LDC R1, c[0x0][0x28] ;  /* 0x00000a00ff017b82 */ /* 0x000e220000000800 */
[----:B------:R-:W1:Y:S07]  /*0010*/  S2R R0, SR_TID.X ;  /* 0x0000000000007919 */ /* 0x000e6e0000002100 */
[----:B------:R-:W2:Y:S01]  /*0020*/  LDC.64 R4, c[0x0][0x210] ;  /* 0x00008400ff047b82 */ /* 0x000ea20000000a00 */
[----:B------:R-:W-:Y:S01]  /*0030*/  CS2R R2, SRZ ;  /* 0x0000000000027805 */ /* 0x000fe2000001ff00 */
[----:B------:R-:W-:Y:S01]  /*0040*/  ULDC.64 UR4, c[0x0][0x208] ;  /* 0x0000820000047ab9 */ /* 0x000fe20000000a00 */
[----:B------:R-:W3:Y:S05]  /*0050*/  S2R R13, SR_CTAID.X ;  /* 0x00000000000d7919 */ /* 0x000eea0000002500 */
[----:B------:R-:W4:Y:S08]  /*0060*/  LDC.64 R6, c[0x0][0x218] ;  /* 0x00008600ff067b82 */ /* 0x000f300000000a00 */
[----:B------:R-:W5:Y:S08]  /*0070*/  LDC.64 R8, c[0x0][0x220] ;  /* 0x00008800ff087b82 */ /* 0x000f700000000a00 */
[----:B------:R-:W4:Y:S01]  /*0080*/  LDC.64 R10, c[0x0][0x228] ;  /* 0x00008a00ff0a7b82 */ /* 0x000f220000000a00 */
[----:B-1----:R-:W-:-:S05]  /*0090*/  IMAD.SHL.U32 R0, R0, 0x2, RZ ;  /* 0x0000000200007824 */ /* 0x002fca00078e00ff */
[----:B------:R-:W-:-:S04]  /*00a0*/  LOP3.LUT R0, R0, 0xfe, RZ, 0xc0, !PT ;  /* 0x000000fe00007812 */ /* 0x000fc800078ec0ff */
[----:B---3--:R-:W-:-:S04]  /*00b0*/  LEA R13, R13, R0, 0x8 ;  /* 0x000000000d0d7211 */ /* 0x008fc800078e40ff */
[C---:B------:R-:W-:Y:S01]  /*00c0*/  ISETP.GE.AND P0, PT, R13.reuse, 0x800, PT ;  /* 0x000008000d00780c */ /* 0x040fe20003f06270 */
[----:B--2---:R-:W-:-:S12]  /*00d0*/  IMAD.WIDE R4, R13, 0x4, R4 ;  /* 0x000000040d047825 */ /* 0x004fd800078e0204 */
[----:B------:R4:W2:Y:S01]  /*00e0*/  @!P0 LDG.E.64 R2, desc[UR4][R4.64] ;  /* 0x0000000404028981 */ /* 0x0008a2000c1e1b00 */
[----:B------:R-:W-:-:S04]  /*00f0*/  SHF.R.S32.HI R0, RZ, 0x1f, R13 ;  /* 0x0000001fff007819 */ /* 0x000fc8000001140d */
[----:B------:R-:W-:-:S04]  /*0100*/  LEA.HI R0, R0, R13, RZ, 0x9 ;  /* 0x0000000d00007211 */ /* 0x000fc800078f48ff */
[----:B------:R-:W-:Y:S02]  /*0110*/  LOP3.LUT R12, R0, 0xfffffe00, RZ, 0xc0, !PT ;  /* 0xfffffe00000c7812 */ /* 0x000fe400078ec0ff */
[----:B------:R-:W-:-:S03]  /*0120*/  SHF.R.S32.HI R0, RZ, 0x9, R0 ;  /* 0x00000009ff007819 */ /* 0x000fc60000011400 */
[----:B------:R-:W-:-:S04]  /*0130*/  IMAD.IADD R13, R13, 0x1, -R12 ;  /* 0x000000010d0d7824 */ /* 0x000fc800078e0a0c */
[----:B------:R-:W-:-:S04]  /*0140*/  IMAD R13, R0, 0x2e00, R13 ;  /* 0x00002e00000d7824 */ /* 0x000fc800078e020d */
[----:B----4-:R-:W-:Y:S01]  /*0150*/  IMAD.WIDE R4, R13, 0x4, R6 ;  /* 0x000000040d047825 */ /* 0x010fe200078e0206 */
[----:B------:R-:W-:-:S05]  /*0160*/  IADD3 R15, R12, R13, RZ ;  /* 0x0000000d0c0f7210 */ /* 0x000fca0007ffe0ff */
[----:B-----5:R-:W-:-:S04]  /*0170*/  IMAD.WIDE R6, R15, 0x4, R8 ;  /* 0x000000040f067825 */ /* 0x020fc800078e0208 */
[----:B------:R-:W-:-:S04]  /*0180*/  IMAD.IADD R9, R12, 0x1, R15 ;  /* 0x000000010c097824 */ /* 0x000fc800078e020f */
[----:B0-----:R-:W-:Y:S01]  /*0190*/  IMAD.WIDE R8, R9, 0x4, R10 ;  /* 0x0000000409087825 */ /* 0x001fe200078e020a */
[----:B--2---:R0:W-:Y:S04]  /*01a0*/  @!P0 STG.E.64 desc[UR4][R4.64], R2 ;  /* 0x0000000204008986 */ /* 0x0041e8000c101b04 */
[----:B------:R0:W-:Y:S02]  /*01b0*/  @!P0 STG.E.64 desc[UR4][R6.64], R2 ;  /* 0x0000000206008986 */ /* 0x0001e4000c101b04 */
[----:B0-----:R-:W-:Y:S05]  /*01c0*/  @P0 EXIT ;  /* 0x000000000000094d */ /* 0x001fea0003800000 */
[----:B------:R-:W-:Y:S01]  /*01d0*/  STG.E.64 desc[UR4][R8.64], R2 ;  /* 0x0000000208007986 */ /* 0x000fe2000c101b04 */
[----:B------:R-:W-:Y:S05]  /*01e0*/  EXIT ;  /* 0x000000000000794d */ /* 0x000fea0003800000 */
.L_x_0:
[----:B------:R-:W-:-:S00]  /*01f0*/  BRA `(.L_x_0) ;  /* 0xfffffffc00fc7947 */ /* 0x000fc0000383ffff */
[----:B------:R-:W-:-:S00]  /*0200*/  NOP ;  /* 0x0000000000007918 */ /* 0x000fc00000000000 */
[----:B------:R-:W-:-:S00]  /*0210*/  NOP ;  /* 0x0000000000007918 */ /* 0x000fc00000000000 */
[----:B------:R-:W-:-:S00]  /*0220*/  NOP ;  /* 0x0000000000007918 */ /* 0x000fc00000000000 */
[----:B------:R-:W-:-:S00]  /*0230*/  NOP ;  /* 0x0000000000007918 */ /* 0x000fc00000000000 */
[----:B------:R-:W-:-:S00]  /*0240*/  NOP ;  /* 0x0000000000007918 */ /* 0x000fc00000000000 */
[----:B------:R-:W-:-:S00]  /*0250*/  NOP ;  /* 0x0000000000007918 */ /* 0x000fc00000000000 */
[----:B------:R-:W-:-:S00]  /*0260*/  NOP ;  /* 0x0000000000007918 */ /* 0x000fc00000000000 */
[----:B------:R-:W-:-:S00]  /*0270*/  NOP ;  /* 0x0000000000007918 */ /* 0x000fc00000000000 */
.L_x_1:


//--------------------- .nv.constant0.triton_poi_fused_cat_52 --------------------------
	.section	.nv.constant0.triton_poi_fused_cat_52,"a",@progbits
	.sectionflags	@""
	.align	4
.nv.constant0.triton_poi_fused_cat_52:
	.zero		564
